	.headerflags	@"EF_CUDA_TEXMODE_UNIFIED EF_CUDA_64BIT_ADDRESS EF_CUDA_ACCELERATORS EF_CUDA_SM90 EF_CUDA_VIRTUAL_SM(EF_CUDA_SM90)"
	.elftype	@"ET_EXEC"


//--------------------- .nv.info                  --------------------------
	.section	.nv.info,"",@"SHT_CUDA_INFO"
	.align	4


	//----- nvinfo : EIATTR_REGCOUNT
	.align		4
        /*0000*/ 	.byte	0x04, 0x2f
        /*0002*/ 	.short	(.L_1 - .L_0)
	.align		4
.L_0:
        /*0004*/ 	.word	index@(triton_poi_fused_add_convolution_1)
        /*0008*/ 	.word	0x0000000e


	//----- nvinfo : EIATTR_MIN_STACK_SIZE
	.align		4
.L_1:
        /*000c*/ 	.byte	0x04, 0x12
        /*000e*/ 	.short	(.L_3 - .L_2)
	.align		4
.L_2:
        /*0010*/ 	.word	index@(triton_poi_fused_add_convolution_1)
        /*0014*/ 	.word	0x00000000


	//----- nvinfo : EIATTR_FRAME_SIZE
	.align		4
.L_3:
        /*0018*/ 	.byte	0x04, 0x11
        /*001a*/ 	.short	(.L_5 - .L_4)
	.align		4
.L_4:
        /*001c*/ 	.word	index@(triton_poi_fused_add_convolution_1)
        /*0020*/ 	.word	0x00000000


	//----- nvinfo : EIATTR_MIN_STACK_SIZE
	.align		4
.L_5:
        /*0024*/ 	.byte	0x04, 0x12
        /*0026*/ 	.short	(.L_7 - .L_6)
	.align		4
.L_6:
        /*0028*/ 	.word	index@(triton_poi_fused_add_convolution_1)
        /*002c*/ 	.word	0x00000000
.L_7:


//--------------------- .nv.info.triton_poi_fused_add_convolution_1 --------------------------
	.section	.nv.info.triton_poi_fused_add_convolution_1,"",@"SHT_CUDA_INFO"
	.sectionflags	@""
	.align	4


	//----- nvinfo : EIATTR_CUDA_API_VERSION
	.align		4
        /*0000*/ 	.byte	0x04, 0x37
        /*0002*/ 	.short	(.L_9 - .L_8)
.L_8:
        /*0004*/ 	.word	0x0000007c


	//----- nvinfo : EIATTR_KPARAM_INFO
	.align		4
.L_9:
        /*0008*/ 	.byte	0x04, 0x17
        /*000a*/ 	.short	(.L_11 - .L_10)
.L_10:
        /*000c*/ 	.word	0x00000000
        /*0010*/ 	.short	0x0003
        /*0012*/ 	.short	0x0018
        /*0014*/ 	.byte	0x00, 0xf0, 0x11, 0x00


	//----- nvinfo : EIATTR_KPARAM_INFO
	.align		4
.L_11:
        /*0018*/ 	.byte	0x04, 0x17
        /*001a*/ 	.short	(.L_13 - .L_12)
.L_12:
        /*001c*/ 	.word	0x00000000
        /*0020*/ 	.short	0x0002
        /*0022*/ 	.short	0x0010
        /*0024*/ 	.byte	0x00, 0xf4, 0x21, 0x00


	//----- nvinfo : EIATTR_KPARAM_INFO
	.align		4
.L_13:
        /*0028*/ 	.byte	0x04, 0x17
        /*002a*/ 	.short	(.L_15 - .L_14)
.L_14:
        /*002c*/ 	.word	0x00000000
        /*0030*/ 	.short	0x0001
        /*0032*/ 	.short	0x0008
        /*0034*/ 	.byte	0x00, 0xf4, 0x21, 0x00


	//----- nvinfo : EIATTR_KPARAM_INFO
	.align		4
.L_15:
        /*0038*/ 	.byte	0x04, 0x17
        /*003a*/ 	.short	(.L_17 - .L_16)
.L_16:
        /*003c*/ 	.word	0x00000000
        /*0040*/ 	.short	0x0000
        /*0042*/ 	.short	0x0000
        /*0044*/ 	.byte	0x00, 0xf4, 0x21, 0x00


	//----- nvinfo : EIATTR_SPARSE_MMA_MASK
	.align		4
.L_17:
        /*0048*/ 	.byte	0x03, 0x50
        /*004a*/ 	.short	0x0000


	//----- nvinfo : EIATTR_MAXREG_COUNT
	.align		4
        /*004c*/ 	.byte	0x03, 0x1b
        /*004e*/ 	.short	0x00ff


	//----- nvinfo : EIATTR_EXIT_INSTR_OFFSETS
	.align		4
        /*0050*/ 	.byte	0x04, 0x1c
        /*0052*/ 	.short	(.L_19 - .L_18)


	//   ....[0]....
.L_18:
        /*0054*/ 	.word	0x000001c0


	//   ....[1]....
        /*0058*/ 	.word	0x000001e0


	//----- nvinfo : EIATTR_REQNTID
	.align		4
.L_19:
        /*005c*/ 	.byte	0x04, 0x10
        /*005e*/ 	.short	(.L_21 - .L_20)
.L_20:
        /*0060*/ 	.word	0x00000080
        /*0064*/ 	.word	0x00000001
        /*0068*/ 	.word	0x00000001


	//----- nvinfo : EIATTR_CBANK_PARAM_SIZE
	.align		4
.L_21:
        /*006c*/ 	.byte	0x03, 0x19
        /*006e*/ 	.short	0x001c


	//----- nvinfo : EIATTR_PARAM_CBANK
	.align		4
        /*0070*/ 	.byte	0x04, 0x0a
        /*0072*/ 	.short	(.L_23 - .L_22)
	.align		4
.L_22:
        /*0074*/ 	.word	index@(.nv.constant0.triton_poi_fused_add_convolution_1)
        /*0078*/ 	.short	0x0210
        /*007a*/ 	.short	0x001c


	//----- nvinfo : EIATTR_SW_WAR
	.align		4
.L_23:
        /*007c*/ 	.byte	0x04, 0x36
        /*007e*/ 	.short	(.L_25 - .L_24)
.L_24:
        /*0080*/ 	.word	0x00000008
.L_25:


//--------------------- .nv.callgraph             --------------------------
	.section	.nv.callgraph,"",@"SHT_CUDA_CALLGRAPH"
	.align	4
	.sectionentsize	8
	.align		4
        /*0000*/ 	.word	0x00000000
	.align		4
        /*0004*/ 	.word	0xffffffff
	.align		4
        /*0008*/ 	.word	0x00000000
	.align		4
        /*000c*/ 	.word	0xfffffffe
	.align		4
        /*0010*/ 	.word	0x00000000
	.align		4
        /*0014*/ 	.word	0xfffffffd
	.align		4
        /*0018*/ 	.word	0x00000000
	.align		4
        /*001c*/ 	.word	0xfffffffc


//--------------------- .text.triton_poi_fused_add_convolution_1 --------------------------
	.section	.text.triton_poi_fused_add_convolution_1,"ax",@progbits
	.align	128
        .global         triton_poi_fused_add_convolution_1
        .type           triton_poi_fused_add_convolution_1,@function
        .size           triton_poi_fused_add_convolution_1,(.L_x_1 - triton_poi_fused_add_convolution_1)
        .other          triton_poi_fused_add_convolution_1,@"STO_CUDA_ENTRY STV_DEFAULT"
triton_poi_fused_add_convolution_1:
.text.triton_poi_fused_add_convolution_1:
[----:B------:R-:W0:Y:S02]  /*0000*/  LDC R1, c[0x0][0x28] ;  /* 0x00000a00ff017b82 */ /* 0x000e240000000800 */
[----:B------:R-:W1:Y:S01]  /*0010*/  S2R R0, SR_TID.X ;  /* 0x0000000000007919 */ /* 0x000e620000002100 */
[----:B------:R-:W2:Y:S01]  /*0020*/  LDC.64 R4, c[0x0][0x218] ;  /* 0x00008600ff047b82 */ /* 0x000ea20000000a00 */
[----:B------:R-:W-:Y:S01]  /*0030*/  ULDC.64 UR4, c[0x0][0x208] ;  /* 0x0000820000047ab9 */ /* 0x000fe20000000a00 */
[----:B------:R-:W3:Y:S06]  /*0040*/  S2R R9, SR_CTAID.X ;  /* 0x0000000000097919 */ /* 0x000eec0000002500 */
[----:B------:R-:W4:Y:S01]  /*0050*/  LDC.64 R6, c[0x0][0x220] ;  /* 0x00008800ff067b82 */ /* 0x000f220000000a00 */
[----:B-1----:R-:W-:-:S02]  /*0060*/  LOP3.LUT R0, R0, 0x7f, RZ, 0xc0, !PT ;  /* 0x0000007f00007812 */ /* 0x002fc400078ec0ff */
[----:B---3--:R-:W-:-:S03]  /*0070*/  SHF.R.S32.HI R2, RZ, 0x18, R9 ;  /* 0x00000018ff027819 */ /* 0x008fc60000011409 */
[----:B------:R-:W-:Y:S01]  /*0080*/  IMAD R9, R9, 0x80, R0 ;  /* 0x0000008009097824 */ /* 0x000fe200078e0200 */
[----:B------:R-:W-:Y:S02]  /*0090*/  SGXT R0, R2, 0x1 ;  /* 0x000000010200781a */ /* 0x000fe40000000200 */
[----:B------:R-:W1:Y:S02]  /*00a0*/  LDC.64 R2, c[0x0][0x210] ;  /* 0x00008400ff027b82 */ /* 0x000e640000000a00 */
[----:B------:R-:W-:Y:S02]  /*00b0*/  ISETP.GE.AND P0, PT, R9, 0x100, PT ;  /* 0x000001000900780c */ /* 0x000fe40003f06270 */
[----:B------:R-:W-:-:S04]  /*00c0*/  LEA.HI R0, R0, R9, RZ, 0x4 ;  /* 0x0000000900007211 */ /* 0x000fc800078f20ff */
[----:B------:R-:W-:-:S04]  /*00d0*/  SHF.R.S32.HI R0, RZ, 0x4, R0 ;  /* 0x00000004ff007819 */ /* 0x000fc80000011400 */
[----:B------:R-:W-:-:S04]  /*00e0*/  LEA.HI R8, R0, R0, RZ, 0x2 ;  /* 0x0000000000087211 */ /* 0x000fc800078f10ff */
[----:B------:R-:W-:-:S05]  /*00f0*/  LOP3.LUT R11, R8, 0xfffffffc, RZ, 0xc0, !PT ;  /* 0xfffffffc080b7812 */ /* 0x000fca00078ec0ff */
[----:B------:R-:W-:Y:S02]  /*0100*/  IMAD.IADD R11, R0, 0x1, -R11 ;  /* 0x00000001000b7824 */ /* 0x000fe400078e0a0b */
[----:B------:R-:W-:Y:S02]  /*0110*/  IMAD.MOV.U32 R0, RZ, RZ, RZ ;  /* 0x000000ffff007224 */ /* 0x000fe400078e00ff */
[----:B--2---:R-:W-:Y:S01]  /*0120*/  IMAD.WIDE R4, R11, 0x4, R4 ;  /* 0x000000040b047825 */ /* 0x004fe200078e0204 */
[----:B------:R-:W-:-:S03]  /*0130*/  HFMA2.MMA R11, -RZ, RZ, 0, 0 ;  /* 0x00000000ff0b7435 */ /* 0x000fc600000001ff */
[----:B-1----:R-:W-:Y:S01]  /*0140*/  IMAD.WIDE R2, R9, 0x4, R2 ;  /* 0x0000000409027825 */ /* 0x002fe200078e0202 */
[----:B------:R-:W-:-:S03]  /*0150*/  MOV R8, RZ ;  /* 0x000000ff00087202 */ /* 0x000fc60000000f00 */
[----:B----4-:R-:W-:Y:S01]  /*0160*/  IMAD.WIDE R6, R9, 0x4, R6 ;  /* 0x0000000409067825 */ /* 0x010fe200078e0206 */
[----:B------:R-:W2:Y:S04]  /*0170*/  @!P0 LDG.E R0, desc[UR4][R2.64] ;  /* 0x0000000402008981 */ /* 0x000ea8000c1e1900 */
[----:B------:R-:W2:Y:S04]  /*0180*/  @!P0 LDG.E.EL R11, desc[UR4][R4.64] ;  /* 0x00000004040b8981 */ /* 0x000ea8000c2e1900 */
[----:B------:R-:W3:Y:S01]  /*0190*/  @!P0 LDG.E R8, desc[UR4][R6.64] ;  /* 0x0000000406088981 */ /* 0x000ee2000c1e1900 */
[----:B--2---:R-:W-:-:S04]  /*01a0*/  FADD R11, R11, R0 ;  /* 0x000000000b0b7221 */ /* 0x004fc80000000000 */
[----:B---3--:R-:W-:Y:S01]  /*01b0*/  FADD R11, R11, R8 ;  /* 0x000000080b0b7221 */ /* 0x008fe20000000000 */
[----:B------:R-:W-:Y:S06]  /*01c0*/  @P0 EXIT ;  /* 0x000000000000094d */ /* 0x000fec0003800000 */
[----:B------:R-:W-:Y:S01]  /*01d0*/  STG.E desc[UR4][R2.64], R11 ;  /* 0x0000000b02007986 */ /* 0x000fe2000c101904 */
[----:B------:R-:W-:Y:S05]  /*01e0*/  EXIT ;  /* 0x000000000000794d */ /* 0x000fea0003800000 */
.L_x_0:
[----:B------:R-:W-:-:S00]  /*01f0*/  BRA `(.L_x_0) ;  /* 0xfffffffc00fc7947 */ /* 0x000fc0000383ffff */
[----:B------:R-:W-:-:S00]  /*0200*/  NOP ;  /* 0x0000000000007918 */ /* 0x000fc00000000000 */
[----:B------:R-:W-:-:S00]  /*0210*/  NOP ;  /* 0x0000000000007918 */ /* 0x000fc00000000000 */
[----:B------:R-:W-:-:S00]  /*0220*/  NOP ;  /* 0x0000000000007918 */ /* 0x000fc00000000000 */
[----:B------:R-:W-:-:S00]  /*0230*/  NOP ;  /* 0x0000000000007918 */ /* 0x000fc00000000000 */
[----:B------:R-:W-:-:S00]  /*0240*/  NOP ;  /* 0x0000000000007918 */ /* 0x000fc00000000000 */
[----:B------:R-:W-:-:S00]  /*0250*/  NOP ;  /* 0x0000000000007918 */ /* 0x000fc00000000000 */
[----:B------:R-:W-:-:S00]  /*0260*/  NOP ;  /* 0x0000000000007918 */ /* 0x000fc00000000000 */
[----:B------:R-:W-:-:S00]  /*0270*/  NOP ;  /* 0x0000000000007918 */ /* 0x000fc00000000000 */
.L_x_1:


//--------------------- .nv.constant0.triton_poi_fused_add_convolution_1 --------------------------
	.section	.nv.constant0.triton_poi_fused_add_convolution_1,"a",@progbits
	.sectionflags	@""
	.align	4
.nv.constant0.triton_poi_fused_add_convolution_1:
	.zero		556
